	.headerflags	@"EF_CUDA_TEXMODE_UNIFIED EF_CUDA_64BIT_ADDRESS EF_CUDA_ACCELERATORS EF_CUDA_SM90 EF_CUDA_VIRTUAL_SM(EF_CUDA_SM90)"
	.elftype	@"ET_EXEC"


//--------------------- .nv.info                  --------------------------
	.section	.nv.info,"",@"SHT_CUDA_INFO"
	.align	4


	//----- nvinfo : EIATTR_REGCOUNT
	.align		4
        /*0000*/ 	.byte	0x04, 0x2f
        /*0002*/ 	.short	(.L_1 - .L_0)
	.align		4
.L_0:
        /*0004*/ 	.word	index@(triton_poi_fused_clone_view_1)
        /*0008*/ 	.word	0x0000000c


	//----- nvinfo : EIATTR_MIN_STACK_SIZE
	.align		4
.L_1:
        /*000c*/ 	.byte	0x04, 0x12
        /*000e*/ 	.short	(.L_3 - .L_2)
	.align		4
.L_2:
        /*0010*/ 	.word	index@(triton_poi_fused_clone_view_1)
        /*0014*/ 	.word	0x00000000


	//----- nvinfo : EIATTR_FRAME_SIZE
	.align		4
.L_3:
        /*0018*/ 	.byte	0x04, 0x11
        /*001a*/ 	.short	(.L_5 - .L_4)
	.align		4
.L_4:
        /*001c*/ 	.word	index@(triton_poi_fused_clone_view_1)
        /*0020*/ 	.word	0x00000000


	//----- nvinfo : EIATTR_MIN_STACK_SIZE
	.align		4
.L_5:
        /*0024*/ 	.byte	0x04, 0x12
        /*0026*/ 	.short	(.L_7 - .L_6)
	.align		4
.L_6:
        /*0028*/ 	.word	index@(triton_poi_fused_clone_view_1)
        /*002c*/ 	.word	0x00000000
.L_7:


//--------------------- .nv.info.triton_poi_fused_clone_view_1 --------------------------
	.section	.nv.info.triton_poi_fused_clone_view_1,"",@"SHT_CUDA_INFO"
	.sectionflags	@""
	.align	4


	//----- nvinfo : EIATTR_CUDA_API_VERSION
	.align		4
        /*0000*/ 	.byte	0x04, 0x37
        /*0002*/ 	.short	(.L_9 - .L_8)
.L_8:
        /*0004*/ 	.word	0x0000007c


	//----- nvinfo : EIATTR_KPARAM_INFO
	.align		4
.L_9:
        /*0008*/ 	.byte	0x04, 0x17
        /*000a*/ 	.short	(.L_11 - .L_10)
.L_10:
        /*000c*/ 	.word	0x00000000
        /*0010*/ 	.short	0x0002
        /*0012*/ 	.short	0x0010
        /*0014*/ 	.byte	0x00, 0xf0, 0x11, 0x00


	//----- nvinfo : EIATTR_KPARAM_INFO
	.align		4
.L_11:
        /*0018*/ 	.byte	0x04, 0x17
        /*001a*/ 	.short	(.L_13 - .L_12)
.L_12:
        /*001c*/ 	.word	0x00000000
        /*0020*/ 	.short	0x0001
        /*0022*/ 	.short	0x0008
        /*0024*/ 	.byte	0x00, 0xf4, 0x21, 0x00


	//----- nvinfo : EIATTR_KPARAM_INFO
	.align		4
.L_13:
        /*0028*/ 	.byte	0x04, 0x17
        /*002a*/ 	.short	(.L_15 - .L_14)
.L_14:
        /*002c*/ 	.word	0x00000000
        /*0030*/ 	.short	0x0000
        /*0032*/ 	.short	0x0000
        /*0034*/ 	.byte	0x00, 0xf4, 0x21, 0x00


	//----- nvinfo : EIATTR_SPARSE_MMA_MASK
	.align		4
.L_15:
        /*0038*/ 	.byte	0x03, 0x50
        /*003a*/ 	.short	0x0000


	//----- nvinfo : EIATTR_MAXREG_COUNT
	.align		4
        /*003c*/ 	.byte	0x03, 0x1b
        /*003e*/ 	.short	0x00ff


	//----- nvinfo : EIATTR_EXIT_INSTR_OFFSETS
	.align		4
        /*0040*/ 	.byte	0x04, 0x1c
        /*0042*/ 	.short	(.L_17 - .L_16)


	//   ....[0]....
.L_16:
        /*0044*/ 	.word	0x00000140


	//----- nvinfo : EIATTR_REQNTID
	.align		4
.L_17:
        /*0048*/ 	.byte	0x04, 0x10
        /*004a*/ 	.short	(.L_19 - .L_18)
.L_18:
        /*004c*/ 	.word	0x00000100
        /*0050*/ 	.word	0x00000001
        /*0054*/ 	.word	0x00000001


	//----- nvinfo : EIATTR_CBANK_PARAM_SIZE
	.align		4
.L_19:
        /*0058*/ 	.byte	0x03, 0x19
        /*005a*/ 	.short	0x0014


	//----- nvinfo : EIATTR_PARAM_CBANK
	.align		4
        /*005c*/ 	.byte	0x04, 0x0a
        /*005e*/ 	.short	(.L_21 - .L_20)
	.align		4
.L_20:
        /*0060*/ 	.word	index@(.nv.constant0.triton_poi_fused_clone_view_1)
        /*0064*/ 	.short	0x0210
        /*0066*/ 	.short	0x0014


	//----- nvinfo : EIATTR_SW_WAR
	.align		4
.L_21:
        /*0068*/ 	.byte	0x04, 0x36
        /*006a*/ 	.short	(.L_23 - .L_22)
.L_22:
        /*006c*/ 	.word	0x00000008
.L_23:


//--------------------- .nv.callgraph             --------------------------
	.section	.nv.callgraph,"",@"SHT_CUDA_CALLGRAPH"
	.align	4
	.sectionentsize	8
	.align		4
        /*0000*/ 	.word	0x00000000
	.align		4
        /*0004*/ 	.word	0xffffffff
	.align		4
        /*0008*/ 	.word	0x00000000
	.align		4
        /*000c*/ 	.word	0xfffffffe
	.align		4
        /*0010*/ 	.word	0x00000000
	.align		4
        /*0014*/ 	.word	0xfffffffd
	.align		4
        /*0018*/ 	.word	0x00000000
	.align		4
        /*001c*/ 	.word	0xfffffffc


//--------------------- .text.triton_poi_fused_clone_view_1 --------------------------
	.section	.text.triton_poi_fused_clone_view_1,"ax",@progbits
	.align	128
        .global         triton_poi_fused_clone_view_1
        .type           triton_poi_fused_clone_view_1,@function
        .size           triton_poi_fused_clone_view_1,(.L_x_1 - triton_poi_fused_clone_view_1)
        .other          triton_poi_fused_clone_view_1,@"STO_CUDA_ENTRY STV_DEFAULT"
triton_poi_fused_clone_view_1:
.text.triton_poi_fused_clone_view_1:
[----:B------:R-:W-:Y:S01]  /*0000*/  LDC R1, c[0x0][0x28] ;  /* 0x00000a00ff017b82 */ /* 0x000fe20000000800 */
[----:B------:R-:W1:Y:S07]  /*0010*/  S2R R0, SR_TID.X ;  /* 0x0000000000007919 */ /* 0x000e6e0000002100 */
[----:B------:R-:W2:Y:S01]  /*0020*/  LDC.64 R4, c[0x0][0x218] ;  /* 0x00008600ff047b82 */ /* 0x000ea20000000a00 */
[----:B------:R-:W-:Y:S01]  /*0030*/  ULDC.64 UR4, c[0x0][0x208] ;  /* 0x0000820000047ab9 */ /* 0x000fe20000000a00 */
[----:B------:R-:W3:Y:S06]  /*0040*/  S2R R7, SR_CTAID.X ;  /* 0x0000000000077919 */ /* 0x000eec0000002500 */
[----:B------:R-:W4:Y:S01]  /*0050*/  LDC.64 R2, c[0x0][0x210] ;  /* 0x00008400ff027b82 */ /* 0x000f220000000a00 */
[----:B-1----:R-:W-:-:S04]  /*0060*/  SHF.L.U32 R0, R0, 0x1, RZ ;  /* 0x0000000100007819 */ /* 0x002fc800000006ff */
[----:B------:R-:W-:-:S04]  /*0070*/  LOP3.LUT R0, R0, 0x1fe, RZ, 0xc0, !PT ;  /* 0x000001fe00007812 */ /* 0x000fc800078ec0ff */
[----:B---3--:R-:W-:-:S05]  /*0080*/  LEA R7, R7, R0, 0x9 ;  /* 0x0000000007077211 */ /* 0x008fca00078e48ff */
[----:B------:R-:W-:-:S04]  /*0090*/  IMAD.HI R0, R7, 0x2aaaaaab, RZ ;  /* 0x2aaaaaab07007827 */ /* 0x000fc800078e02ff */
[----:B----4-:R-:W-:Y:S01]  /*00a0*/  IMAD.WIDE R2, R7, 0x4, R2 ;  /* 0x0000000407027825 */ /* 0x010fe200078e0202 */
[----:B------:R-:W-:-:S04]  /*00b0*/  SHF.R.U32.HI R9, RZ, 0x1, R0 ;  /* 0x00000001ff097819 */ /* 0x000fc80000011600 */
[----:B------:R-:W-:-:S05]  /*00c0*/  LEA.HI R0, R0, R9, RZ, 0x1 ;  /* 0x0000000900007211 */ /* 0x000fca00078f08ff */
[----:B------:R-:W-:Y:S02]  /*00d0*/  IMAD R9, R0, -0xc, R7 ;  /* 0xfffffff400097824 */ /* 0x000fe400078e0207 */
[----:B------:R-:W3:Y:S02]  /*00e0*/  LDG.E.64 R6, desc[UR4][R2.64] ;  /* 0x0000000402067981 */ /* 0x000ee4000c1e1b00 */
[----:B--2---:R-:W-:-:S06]  /*00f0*/  IMAD.WIDE R4, R9, 0x4, R4 ;  /* 0x0000000409047825 */ /* 0x004fcc00078e0204 */
[----:B------:R-:W3:Y:S02]  /*0100*/  LDG.E.EL.64 R4, desc[UR4][R4.64] ;  /* 0x0000000404047981 */ /* 0x000ee4000c2e1b00 */
[----:B---3--:R-:W-:Y:S01]  /*0110*/  FADD R6, R6, R4 ;  /* 0x0000000406067221 */ /* 0x008fe20000000000 */
[----:B------:R-:W-:-:S05]  /*0120*/  FADD R7, R7, R5 ;  /* 0x0000000507077221 */ /* 0x000fca0000000000 */
[----:B------:R-:W-:Y:S01]  /*0130*/  STG.E.64 desc[UR4][R2.64], R6 ;  /* 0x0000000602007986 */ /* 0x000fe2000c101b04 */
[----:B------:R-:W-:Y:S05]  /*0140*/  EXIT ;  /* 0x000000000000794d */ /* 0x000fea0003800000 */
.L_x_0:
[----:B------:R-:W-:-:S00]  /*0150*/  BRA `(.L_x_0) ;  /* 0xfffffffc00fc7947 */ /* 0x000fc0000383ffff */
[----:B------:R-:W-:-:S00]  /*0160*/  NOP ;  /* 0x0000000000007918 */ /* 0x000fc00000000000 */
        /* <DEDUP_REMOVED lines=9> */
.L_x_1:


//--------------------- .nv.constant0.triton_poi_fused_clone_view_1 --------------------------
	.section	.nv.constant0.triton_poi_fused_clone_view_1,"a",@progbits
	.sectionflags	@""
	.align	4
.nv.constant0.triton_poi_fused_clone_view_1:
	.zero		548
